//
// Generated by NVIDIA NVVM Compiler
//
// Compiler Build ID: CL-36424714
// Cuda compilation tools, release 13.0, V13.0.88
// Based on NVVM 20.0.0
//

.version 9.0
.target sm_100
.address_size 64

	// .globl	_Z5hellov
.extern .func  (.param .b32 func_retval0) vprintf
(
	.param .b64 vprintf_param_0,
	.param .b64 vprintf_param_1
)
;
.global .align 1 .b8 $str[22] = {72, 101, 108, 108, 111, 32, 119, 111, 114, 108, 100, 32, 102, 114, 111, 109, 32, 71, 80, 85, 10};

.visible .entry _Z5hellov()
{
	.reg .b32 	%r<3>;
	.reg .b64 	%rd<3>;

	mov.u64 	%rd1, $str;
	cvta.global.u64 	%rd2, %rd1;
	{ // callseq 0, 0
	.param .b64 param0;
	st.param.b64 	[param0], %rd2;
	.param .b64 param1;
	st.param.b64 	[param1], 0;
	.param .b32 retval0;
	call.uni (retval0), 
	vprintf, 
	(
	param0, 
	param1
	);
	ld.param.b32 	%r1, [retval0];
	} // callseq 0
	ret;

}


// ===== COMPILED SASS (sm_100) =====

	.target	sm_100

	.elftype	@"ET_EXEC"


//--------------------- .note.nv.tkinfo           --------------------------
	.section	.note.nv.tkinfo,"",@"SHT_NOTE"
	.sectionflags	@"SHF_NOTE_NV_TKINFO"
	.tkinfo
        /*0018*/ 	.word	0x00000002
        /*0030*/ 	.string	""
        /*0030*/ 	.string	"ptxas"
        /*0030*/ 	.string	"Cuda compilation tools, release 13.0, V13.0.88"
        /*0030*/ 	.string	"Build cuda_13.0.r13.0/compiler.36424714_0"
        /*0030*/ 	.string	"-arch sm_100 -m 64 "



//--------------------- .note.nv.cuinfo           --------------------------
	.section	.note.nv.cuinfo,"",@"SHT_NOTE"
	.sectionflags	@"SHF_NOTE_NV_CUINFO"
        /*0018*/ 	.short	0x0002
        /*001a*/ 	.short	0x0064
        /*001c*/ 	.short	0x0082
	.zero		2


//--------------------- .nv.info                  --------------------------
	.section	.nv.info,"",@"SHT_CUDA_INFO"
	.align	4


	//----- nvinfo : EIATTR_REGCOUNT
	.align		4
        /*0000*/ 	.byte	0x04, 0x2f
        /*0002*/ 	.short	(.L_2 - .L_1)
	.align		4
.L_1:
        /*0004*/ 	.word	index@(_Z5hellov)
        /*0008*/ 	.word	0x00000018


	//----- nvinfo : EIATTR_FRAME_SIZE
	.align		4
.L_2:
        /*000c*/ 	.byte	0x04, 0x11
        /*000e*/ 	.short	(.L_4 - .L_3)
	.align		4
.L_3:
        /*0010*/ 	.word	index@(_Z5hellov)
        /*0014*/ 	.word	0x00000000


	//----- nvinfo : EIATTR_MIN_STACK_SIZE
	.align		4
.L_4:
        /*0018*/ 	.byte	0x04, 0x12
        /*001a*/ 	.short	(.L_6 - .L_5)
	.align		4
.L_5:
        /*001c*/ 	.word	index@(_Z5hellov)
        /*0020*/ 	.word	0x00000000
.L_6:


//--------------------- .nv.compat                --------------------------
	.section	.nv.compat,"",@"SHT_CUDA_COMPAT_INFO"
	.align	4
        /*0000*/ 	.byte	0x02, 0x09, 0x00, 0x00, 0x02, 0x02, 0x01, 0x00, 0x02, 0x05, 0x05, 0x00, 0x03, 0x07, 0x01, 0x01
        /*0010*/ 	.byte	0x02, 0x03, 0x00, 0x00, 0x02, 0x06, 0x01, 0x00, 0x04, 0x0b, 0x08, 0x00, 0x09, 0x00, 0x00, 0x00
        /*0020*/ 	.byte	0x00, 0x00, 0x00, 0x00


//--------------------- .nv.info._Z5hellov        --------------------------
	.section	.nv.info._Z5hellov,"",@"SHT_CUDA_INFO"
	.sectionflags	@""
	.align	4


	//----- nvinfo : EIATTR_CUDA_API_VERSION
	.align		4
        /*0000*/ 	.byte	0x04, 0x37
        /*0002*/ 	.short	(.L_8 - .L_7)
.L_7:
        /*0004*/ 	.word	0x00000082


	//----- nvinfo : EIATTR_SPARSE_MMA_MASK
	.align		4
.L_8:
        /*0008*/ 	.byte	0x03, 0x50
        /*000a*/ 	.short	0x0000


	//----- nvinfo : EIATTR_MAXREG_COUNT
	.align		4
        /*000c*/ 	.byte	0x03, 0x1b
        /*000e*/ 	.short	0x00ff


	//----- nvinfo : EIATTR_EXTERNS
	.align		4
        /*0010*/ 	.byte	0x04, 0x0f
        /*0012*/ 	.short	(.L_10 - .L_9)


	//   ....[0]....
	.align		4
.L_9:
        /*0014*/ 	.word	index@(vprintf)


	//----- nvinfo : EIATTR_MERCURY_ISA_VERSION
	.align		4
.L_10:
        /*0018*/ 	.byte	0x03, 0x5f
        /*001a*/ 	.short	0x0101


	//----- nvinfo : EIATTR_VRC_CTA_INIT_COUNT
	.align		4
        /*001c*/ 	.byte	0x02, 0x4a
	.zero		1
	.zero		1


	//----- nvinfo : EIATTR_SYSCALL_OFFSETS
	.align		4
        /*0020*/ 	.byte	0x04, 0x46
        /*0022*/ 	.short	(.L_12 - .L_11)


	//   ....[0]....
.L_11:
        /*0024*/ 	.word	0x00000080


	//----- nvinfo : EIATTR_EXIT_INSTR_OFFSETS
	.align		4
.L_12:
        /*0028*/ 	.byte	0x04, 0x1c
        /*002a*/ 	.short	(.L_14 - .L_13)


	//   ....[0]....
.L_13:
        /*002c*/ 	.word	0x00000090


	//----- nvinfo : EIATTR_SW_WAR
	.align		4
.L_14:
        /*0030*/ 	.byte	0x04, 0x36
        /*0032*/ 	.short	(.L_16 - .L_15)
.L_15:
        /*0034*/ 	.word	0x00000008
.L_16:


//--------------------- .nv.callgraph             --------------------------
	.section	.nv.callgraph,"",@"SHT_CUDA_CALLGRAPH"
	.align	4
	.sectionentsize	8
	.align		4
        /*0000*/ 	.word	0x00000000
	.align		4
        /*0004*/ 	.word	0xffffffff
	.align		4
        /*0008*/ 	.word	index@(_Z5hellov)
	.align		4
        /*000c*/ 	.word	index@(vprintf)
	.align		4
        /*0010*/ 	.word	0x00000000
	.align		4
        /*0014*/ 	.word	0xfffffffe
	.align		4
        /*0018*/ 	.word	0x00000000
	.align		4
        /*001c*/ 	.word	0xfffffffd
	.align		4
        /*0020*/ 	.word	0x00000000
	.align		4
        /*0024*/ 	.word	0xfffffffc


//--------------------- .nv.constant4             --------------------------
	.section	.nv.constant4,"a",@progbits
	.align	8
	.align		8
.nv.constant4:
        /*0000*/ 	.dword	vprintf
	.align		8
        /*0008*/ 	.dword	$str


//--------------------- .text._Z5hellov           --------------------------
	.section	.text._Z5hellov,"ax",@progbits
	.align	128
        .global         _Z5hellov
        .type           _Z5hellov,@function
        .size           _Z5hellov,(.L_x_2 - _Z5hellov)
        .other          _Z5hellov,@"STO_CUDA_ENTRY STV_DEFAULT"
_Z5hellov:
.text._Z5hellov:
[----:B------:R-:W0:Y:S01]  /*0000*/  LDC R1, c[0x0][0x37c] ;  /* 0x0000df00ff017b82 */ /* 0x000e220000000800 */
[----:B------:R-:W-:Y:S01]  /*0010*/  MOV R0, 0x0 ;  /* 0x0000000000007802 */ /* 0x000fe20000000f00 */
[----:B------:R-:W1:Y:S01]  /*0020*/  LDCU.64 UR4, c[0x4][0x8] ;  /* 0x01000100ff0477ac */ /* 0x000e620008000a00 */
[----:B------:R-:W-:-:S05]  /*0030*/  CS2R R6, SRZ ;  /* 0x0000000000067805 */ /* 0x000fca000001ff00 */
[----:B------:R2:W3:Y:S01]  /*0040*/  LDC.64 R2, c[0x4][R0] ;  /* 0x0100000000027b82 */ /* 0x0004e20000000a00 */
[----:B-1----:R-:W-:Y:S02]  /*0050*/  IMAD.U32 R4, RZ, RZ, UR4 ;  /* 0x00000004ff047e24 */ /* 0x002fe4000f8e00ff */
[----:B--2---:R-:W-:-:S07]  /*0060*/  IMAD.U32 R5, RZ, RZ, UR5 ;  /* 0x00000005ff057e24 */ /* 0x004fce000f8e00ff */
[----:B------:R-:W-:-:S07]  /*0070*/  LEPC R20, `(.L_x_0) ;  /* 0x000000001014794e */ /* 0x000fce0000000000 */
[----:B0--3--:R-:W-:Y:S05]  /*0080*/  CALL.ABS.NOINC R2 ;  /* 0x0000000002007343 */ /* 0x009fea0003c00000 */
.L_x_0:
[----:B------:R-:W-:Y:S05]  /*0090*/  EXIT ;  /* 0x000000000000794d */ /* 0x000fea0003800000 */
.L_x_1:
[----:B------:R-:W-:-:S00]  /*00a0*/  BRA `(.L_x_1) ;  /* 0xfffffffc00fc7947 */ /* 0x000fc0000383ffff */
[----:B------:R-:W-:-:S00]  /*00b0*/  NOP ;  /* 0x0000000000007918 */ /* 0x000fc00000000000 */
        /* <DEDUP_REMOVED lines=12> */
.L_x_2:


//--------------------- .nv.global.init           --------------------------
	.section	.nv.global.init,"aw",@progbits
.nv.global.init:
	.type		$str,@object
	.size		$str,(.L_0 - $str)
$str:
        /*0000*/ 	.byte	0x48, 0x65, 0x6c, 0x6c, 0x6f, 0x20, 0x77, 0x6f, 0x72, 0x6c, 0x64, 0x20, 0x66, 0x72, 0x6f, 0x6d
        /*0010*/ 	.byte	0x20, 0x47, 0x50, 0x55, 0x0a, 0x00
.L_0:


//--------------------- .nv.shared.reserved.0     --------------------------
	.section	.nv.shared.reserved.0,"aw",@nobits
	.weak		__nv_reservedSMEM_offset_0_alias
	.size		__nv_reservedSMEM_offset_0_alias, 0, 64
	.other		__nv_reservedSMEM_offset_0_alias,@"STO_CUDA_RESERVED_SHARED STV_DEFAULT"
__nv_reservedSMEM_offset_0_alias:
	.zero		0
	.zero		64


//--------------------- .nv.constant0._Z5hellov   --------------------------
	.section	.nv.constant0._Z5hellov,"a",@progbits
	.sectionflags	@""
	.align	4
.nv.constant0._Z5hellov:
	.zero		896


//--------------------- SYMBOLS --------------------------

	.type		.nv.reservedSmem.offset0,@object
	.size		.nv.reservedSmem.offset0,0x4
	.type		vprintf,@function
